	.headerflags	@"EF_CUDA_TEXMODE_UNIFIED EF_CUDA_64BIT_ADDRESS EF_CUDA_ACCELERATORS EF_CUDA_SM90 EF_CUDA_VIRTUAL_SM(EF_CUDA_SM90)"
	.elftype	@"ET_EXEC"


//--------------------- .nv.info                  --------------------------
	.section	.nv.info,"",@"SHT_CUDA_INFO"
	.align	4


	//----- nvinfo : EIATTR_REGCOUNT
	.align		4
        /*0000*/ 	.byte	0x04, 0x2f
        /*0002*/ 	.short	(.L_3 - .L_2)
	.align		4
.L_2:
        /*0004*/ 	.word	index@(triton_poi_fused__native_batch_norm_legit_no_training_relu_6)
        /*0008*/ 	.word	0x00000026


	//----- nvinfo : EIATTR_MIN_STACK_SIZE
	.align		4
.L_3:
        /*000c*/ 	.byte	0x04, 0x12
        /*000e*/ 	.short	(.L_5 - .L_4)
	.align		4
.L_4:
        /*0010*/ 	.word	index@(triton_poi_fused__native_batch_norm_legit_no_training_relu_6)
        /*0014*/ 	.word	0x00000000


	//----- nvinfo : EIATTR_FRAME_SIZE
	.align		4
.L_5:
        /*0018*/ 	.byte	0x04, 0x11
        /*001a*/ 	.short	(.L_7 - .L_6)
	.align		4
.L_6:
        /*001c*/ 	.word	index@(triton_poi_fused__native_batch_norm_legit_no_training_relu_6)
        /*0020*/ 	.word	0x00000000


	//----- nvinfo : EIATTR_MIN_STACK_SIZE
	.align		4
.L_7:
        /*0024*/ 	.byte	0x04, 0x12
        /*0026*/ 	.short	(.L_9 - .L_8)
	.align		4
.L_8:
        /*0028*/ 	.word	index@(triton_poi_fused__native_batch_norm_legit_no_training_relu_6)
        /*002c*/ 	.word	0x00000000
.L_9:


//--------------------- .nv.info.triton_poi_fused__native_batch_norm_legit_no_training_relu_6 --------------------------
	.section	.nv.info.triton_poi_fused__native_batch_norm_legit_no_training_relu_6,"",@"SHT_CUDA_INFO"
	.sectionflags	@""
	.align	4


	//----- nvinfo : EIATTR_CUDA_API_VERSION
	.align		4
        /*0000*/ 	.byte	0x04, 0x37
        /*0002*/ 	.short	(.L_11 - .L_10)
.L_10:
        /*0004*/ 	.word	0x0000007c


	//----- nvinfo : EIATTR_KPARAM_INFO
	.align		4
.L_11:
        /*0008*/ 	.byte	0x04, 0x17
        /*000a*/ 	.short	(.L_13 - .L_12)
.L_12:
        /*000c*/ 	.word	0x00000000
        /*0010*/ 	.short	0x0007
        /*0012*/ 	.short	0x0034
        /*0014*/ 	.byte	0x00, 0xf0, 0x11, 0x00


	//----- nvinfo : EIATTR_KPARAM_INFO
	.align		4
.L_13:
        /*0018*/ 	.byte	0x04, 0x17
        /*001a*/ 	.short	(.L_15 - .L_14)
.L_14:
        /*001c*/ 	.word	0x00000000
        /*0020*/ 	.short	0x0006
        /*0022*/ 	.short	0x0030
        /*0024*/ 	.byte	0x00, 0xf0, 0x11, 0x00


	//----- nvinfo : EIATTR_KPARAM_INFO
	.align		4
.L_15:
        /*0028*/ 	.byte	0x04, 0x17
        /*002a*/ 	.short	(.L_17 - .L_16)
.L_16:
        /*002c*/ 	.word	0x00000000
        /*0030*/ 	.short	0x0005
        /*0032*/ 	.short	0x0028
        /*0034*/ 	.byte	0x00, 0xf4, 0x21, 0x00


	//----- nvinfo : EIATTR_KPARAM_INFO
	.align		4
.L_17:
        /*0038*/ 	.byte	0x04, 0x17
        /*003a*/ 	.short	(.L_19 - .L_18)
.L_18:
        /*003c*/ 	.word	0x00000000
        /*0040*/ 	.short	0x0004
        /*0042*/ 	.short	0x0020
        /*0044*/ 	.byte	0x00, 0xf4, 0x21, 0x00


	//----- nvinfo : EIATTR_KPARAM_INFO
	.align		4
.L_19:
        /*0048*/ 	.byte	0x04, 0x17
        /*004a*/ 	.short	(.L_21 - .L_20)
.L_20:
        /*004c*/ 	.word	0x00000000
        /*0050*/ 	.short	0x0003
        /*0052*/ 	.short	0x0018
        /*0054*/ 	.byte	0x00, 0xf4, 0x21, 0x00


	//----- nvinfo : EIATTR_KPARAM_INFO
	.align		4
.L_21:
        /*0058*/ 	.byte	0x04, 0x17
        /*005a*/ 	.short	(.L_23 - .L_22)
.L_22:
        /*005c*/ 	.word	0x00000000
        /*0060*/ 	.short	0x0002
        /*0062*/ 	.short	0x0010
        /*0064*/ 	.byte	0x00, 0xf4, 0x21, 0x00


	//----- nvinfo : EIATTR_KPARAM_INFO
	.align		4
.L_23:
        /*0068*/ 	.byte	0x04, 0x17
        /*006a*/ 	.short	(.L_25 - .L_24)
.L_24:
        /*006c*/ 	.word	0x00000000
        /*0070*/ 	.short	0x0001
        /*0072*/ 	.short	0x0008
        /*0074*/ 	.byte	0x00, 0xf4, 0x21, 0x00


	//----- nvinfo : EIATTR_KPARAM_INFO
	.align		4
.L_25:
        /*0078*/ 	.byte	0x04, 0x17
        /*007a*/ 	.short	(.L_27 - .L_26)
.L_26:
        /*007c*/ 	.word	0x00000000
        /*0080*/ 	.short	0x0000
        /*0082*/ 	.short	0x0000
        /*0084*/ 	.byte	0x00, 0xf4, 0x21, 0x00


	//----- nvinfo : EIATTR_SPARSE_MMA_MASK
	.align		4
.L_27:
        /*0088*/ 	.byte	0x03, 0x50
        /*008a*/ 	.short	0x0000


	//----- nvinfo : EIATTR_MAXREG_COUNT
	.align		4
        /*008c*/ 	.byte	0x03, 0x1b
        /*008e*/ 	.short	0x00ff


	//----- nvinfo : EIATTR_EXIT_INSTR_OFFSETS
	.align		4
        /*0090*/ 	.byte	0x04, 0x1c
        /*0092*/ 	.short	(.L_29 - .L_28)


	//   ....[0]....
.L_28:
        /*0094*/ 	.word	0x000012f0


	//   ....[1]....
        /*0098*/ 	.word	0x00001390


	//----- nvinfo : EIATTR_REQNTID
	.align		4
.L_29:
        /*009c*/ 	.byte	0x04, 0x10
        /*009e*/ 	.short	(.L_31 - .L_30)
.L_30:
        /*00a0*/ 	.word	0x00000080
        /*00a4*/ 	.word	0x00000001
        /*00a8*/ 	.word	0x00000001


	//----- nvinfo : EIATTR_CBANK_PARAM_SIZE
	.align		4
.L_31:
        /*00ac*/ 	.byte	0x03, 0x19
        /*00ae*/ 	.short	0x0038


	//----- nvinfo : EIATTR_PARAM_CBANK
	.align		4
        /*00b0*/ 	.byte	0x04, 0x0a
        /*00b2*/ 	.short	(.L_33 - .L_32)
	.align		4
.L_32:
        /*00b4*/ 	.word	index@(.nv.constant0.triton_poi_fused__native_batch_norm_legit_no_training_relu_6)
        /*00b8*/ 	.short	0x0210
        /*00ba*/ 	.short	0x0038


	//----- nvinfo : EIATTR_SW_WAR
	.align		4
.L_33:
        /*00bc*/ 	.byte	0x04, 0x36
        /*00be*/ 	.short	(.L_35 - .L_34)
.L_34:
        /*00c0*/ 	.word	0x00000008
.L_35:


//--------------------- .nv.callgraph             --------------------------
	.section	.nv.callgraph,"",@"SHT_CUDA_CALLGRAPH"
	.align	4
	.sectionentsize	8
	.align		4
        /*0000*/ 	.word	0x00000000
	.align		4
        /*0004*/ 	.word	0xffffffff
	.align		4
        /*0008*/ 	.word	0x00000000
	.align		4
        /*000c*/ 	.word	0xfffffffe
	.align		4
        /*0010*/ 	.word	0x00000000
	.align		4
        /*0014*/ 	.word	0xfffffffd
	.align		4
        /*0018*/ 	.word	0x00000000
	.align		4
        /*001c*/ 	.word	0xfffffffc


//--------------------- .nv.constant4             --------------------------
	.section	.nv.constant4,"a",@progbits
	.align	8
	.align		8
.nv.constant4:
        /*0000*/ 	.dword	_$_str
	.align		8
        /*0008*/ 	.dword	_$_str_$_2


//--------------------- .text.triton_poi_fused__native_batch_norm_legit_no_training_relu_6 --------------------------
	.section	.text.triton_poi_fused__native_batch_norm_legit_no_training_relu_6,"ax",@progbits
	.sectionflags	@"SHF_BARRIERS=1"
	.align	128
        .global         triton_poi_fused__native_batch_norm_legit_no_training_relu_6
        .type           triton_poi_fused__native_batch_norm_legit_no_training_relu_6,@function
        .size           triton_poi_fused__native_batch_norm_legit_no_training_relu_6,(.L_x_1 - triton_poi_fused__native_batch_norm_legit_no_training_relu_6)
        .other          triton_poi_fused__native_batch_norm_legit_no_training_relu_6,@"STO_CUDA_ENTRY STV_DEFAULT"
triton_poi_fused__native_batch_norm_legit_no_training_relu_6:
.text.triton_poi_fused__native_batch_norm_legit_no_training_relu_6:
[----:B------:R-:W0:Y:S01]  /*0000*/  LDC R1, c[0x0][0x28] ;  /* 0x00000a00ff017b82 */ /* 0x000e220000000800 */
[----:B------:R-:W1:Y:S07]  /*0010*/  S2R R2, SR_TID.X ;  /* 0x0000000000027919 */ /* 0x000e6e0000002100 */
[----:B------:R-:W2:Y:S01]  /*0020*/  LDC.64 R20, c[0x0][0x218] ;  /* 0x00008600ff147b82 */ /* 0x000ea20000000a00 */
[----:B------:R-:W-:Y:S02]  /*0030*/  CS2R R8, SRZ ;  /* 0x0000000000087805 */ /* 0x000fe4000001ff00 */
[----:B------:R-:W-:Y:S01]  /*0040*/  CS2R R10, SRZ ;  /* 0x00000000000a7805 */ /* 0x000fe2000001ff00 */
[----:B------:R-:W3:Y:S01]  /*0050*/  S2R R3, SR_CTAID.Y ;  /* 0x0000000000037919 */ /* 0x000ee20000002600 */
[----:B------:R-:W-:Y:S01]  /*0060*/  ULDC.64 UR6, c[0x0][0x208] ;  /* 0x0000820000067ab9 */ /* 0x000fe20000000a00 */
[----:B------:R-:W4:Y:S02]  /*0070*/  S2R R0, SR_CTAID.X ;  /* 0x0000000000007919 */ /* 0x000f240000002500 */
[----:B------:R-:W5:Y:S08]  /*0080*/  LDC.64 R32, c[0x0][0x210] ;  /* 0x00008400ff207b82 */ /* 0x000f700000000a00 */
[----:B------:R-:W2:Y:S01]  /*0090*/  LDC.64 R28, c[0x0][0x220] ;  /* 0x00008800ff1c7b82 */ /* 0x000ea20000000a00 */
[----:B-1----:R-:W-:-:S02]  /*00a0*/  SHF.L.U32 R4, R2, 0x2, RZ ;  /* 0x0000000202047819 */ /* 0x002fc400000006ff */
[----:B---3--:R-:W-:Y:S02]  /*00b0*/  SHF.L.U32 R3, R3, 0xa, RZ ;  /* 0x0000000a03037819 */ /* 0x008fe400000006ff */
[----:B------:R-:W-:Y:S02]  /*00c0*/  LOP3.LUT R4, R4, 0x1fc, RZ, 0xc0, !PT ;  /* 0x000001fc04047812 */ /* 0x000fe400078ec0ff */
[----:B----4-:R-:W-:Y:S02]  /*00d0*/  ISETP.GE.AND P2, PT, R0, 0x3c1, PT ;  /* 0x000003c10000780c */ /* 0x010fe40003f46270 */
[----:B------:R-:W-:Y:S02]  /*00e0*/  LOP3.LUT R5, R3, R4, RZ, 0xfc, !PT ;  /* 0x0000000403057212 */ /* 0x000fe400078efcff */
[----:B------:R-:W-:Y:S02]  /*00f0*/  LOP3.LUT R12, R3, 0x200, R4, 0xfe, !PT ;  /* 0x00000200030c7812 */ /* 0x000fe400078efe04 */
[C---:B------:R-:W-:Y:S01]  /*0100*/  ISETP.GE.AND P1, PT, R5.reuse, 0x600, PT ;  /* 0x000006000500780c */ /* 0x040fe20003f26270 */
[C---:B------:R-:W-:Y:S01]  /*0110*/  IMAD.HI R6, R5.reuse, 0x2aaaaaab, RZ ;  /* 0x2aaaaaab05067827 */ /* 0x040fe200078e02ff */
[----:B------:R-:W-:-:S03]  /*0120*/  ISETP.LT.AND P0, PT, R5, 0x600, !P2 ;  /* 0x000006000500780c */ /* 0x000fc60005701270 */
[----:B------:R-:W-:Y:S01]  /*0130*/  IMAD.HI R13, R12, 0x2aaaaaab, RZ ;  /* 0x2aaaaaab0c0d7827 */ /* 0x000fe200078e02ff */
[----:B------:R-:W-:-:S04]  /*0140*/  SHF.R.U32.HI R7, RZ, 0x1f, R6 ;  /* 0x0000001fff077819 */ /* 0x000fc80000011606 */
[----:B------:R-:W-:Y:S02]  /*0150*/  LEA.HI.SX32 R6, R6, R7, 0x1a ;  /* 0x0000000706067211 */ /* 0x000fe400078fd2ff */
[----:B------:R-:W-:-:S03]  /*0160*/  SHF.R.U32.HI R14, RZ, 0x1f, R13 ;  /* 0x0000001fff0e7819 */ /* 0x000fc6000001160d */
[----:B------:R-:W-:Y:S01]  /*0170*/  IMAD R27, R6, -0x180, R5 ;  /* 0xfffffe80061b7824 */ /* 0x000fe200078e0205 */
[----:B------:R-:W-:Y:S02]  /*0180*/  CS2R R4, SRZ ;  /* 0x0000000000047805 */ /* 0x000fe4000001ff00 */
[----:B------:R-:W-:Y:S01]  /*0190*/  LEA.HI.SX32 R14, R13, R14, 0x1a ;  /* 0x0000000e0d0e7211 */ /* 0x000fe200078fd2ff */
[----:B------:R-:W-:Y:S02]  /*01a0*/  IMAD R7, R0, 0x180, R27 ;  /* 0x0000018000077824 */ /* 0x000fe400078e021b */
[----:B--2---:R-:W-:-:S04]  /*01b0*/  IMAD.WIDE R16, R27, 0x4, R20 ;  /* 0x000000041b107825 */ /* 0x004fc800078e0214 */
[----:B------:R-:W-:Y:S01]  /*01c0*/  IMAD R19, R6, 0x5a180, R7 ;  /* 0x0005a18006137824 */ /* 0x000fe200078e0207 */
[----:B------:R-:W-:Y:S01]  /*01d0*/  CS2R R6, SRZ ;  /* 0x0000000000067805 */ /* 0x000fe2000001ff00 */
[----:B------:R1:W2:Y:S02]  /*01e0*/  @!P1 LDG.E.EL.128 R8, desc[UR6][R16.64] ;  /* 0x0000000610089981 */ /* 0x0002a4000c2e1d00 */
[----:B-----5:R-:W-:-:S05]  /*01f0*/  IMAD.WIDE R18, R19, 0x4, R32 ;  /* 0x0000000413127825 */ /* 0x020fca00078e0220 */
[----:B------:R3:W2:Y:S01]  /*0200*/  @P0 LDG.E.EL.128 R4, desc[UR6][R18.64] ;  /* 0x0000000612040981 */ /* 0x0006a2000c2e1d00 */
[----:B------:R-:W-:Y:S01]  /*0210*/  IMAD R25, R14, -0x180, R12 ;  /* 0xfffffe800e197824 */ /* 0x000fe200078e020c */
[----:B------:R-:W-:-:S03]  /*0220*/  ISETP.GE.AND P0, PT, R12, 0x600, PT ;  /* 0x000006000c00780c */ /* 0x000fc60003f06270 */
[----:B------:R-:W-:Y:S01]  /*0230*/  IMAD R13, R14, 0x5a180, R25 ;  /* 0x0005a1800e0d7824 */ /* 0x000fe200078e0219 */
[----:B------:R-:W-:-:S03]  /*0240*/  ISETP.LT.AND P2, PT, R12, 0x600, !P2 ;  /* 0x000006000c00780c */ /* 0x000fc60005741270 */
[----:B------:R-:W-:Y:S01]  /*0250*/  IMAD R13, R0, 0x180, R13 ;  /* 0x00000180000d7824 */ /* 0x000fe200078e020d */
[----:B------:R-:W-:Y:S02]  /*0260*/  CS2R R14, SRZ ;  /* 0x00000000000e7805 */ /* 0x000fe4000001ff00 */
[----:B-1----:R-:W-:Y:S02]  /*0270*/  CS2R R16, SRZ ;  /* 0x0000000000107805 */ /* 0x002fe4000001ff00 */
[----:B---3--:R-:W-:Y:S01]  /*0280*/  CS2R R18, SRZ ;  /* 0x0000000000127805 */ /* 0x008fe2000001ff00 */
[----:B------:R-:W-:Y:S01]  /*0290*/  IMAD.WIDE R32, R13, 0x4, R32 ;  /* 0x000000040d207825 */ /* 0x000fe200078e0220 */
[----:B------:R-:W-:Y:S02]  /*02a0*/  CS2R R12, SRZ ;  /* 0x00000000000c7805 */ /* 0x000fe4000001ff00 */
[----:B------:R-:W-:Y:S01]  /*02b0*/  CS2R R22, SRZ ;  /* 0x0000000000167805 */ /* 0x000fe2000001ff00 */
[----:B------:R-:W-:Y:S01]  /*02c0*/  IMAD.WIDE R34, R25, 0x4, R20 ;  /* 0x0000000419227825 */ /* 0x000fe200078e0214 */
[----:B------:R-:W-:-:S02]  /*02d0*/  CS2R R20, SRZ ;  /* 0x0000000000147805 */ /* 0x000fc4000001ff00 */
[----:B------:R-:W3:Y:S01]  /*02e0*/  @P2 LDG.E.EL.128 R12, desc[UR6][R32.64] ;  /* 0x00000006200c2981 */ /* 0x000ee2000c2e1d00 */
[----:B0-----:R-:W-:-:S03]  /*02f0*/  IMAD.WIDE R30, R27, 0x4, R28 ;  /* 0x000000041b1e7825 */ /* 0x001fc600078e021c */
[----:B------:R-:W3:Y:S04]  /*0300*/  @!P0 LDG.E.EL.128 R16, desc[UR6][R34.64] ;  /* 0x0000000622108981 */ /* 0x000ee8000c2e1d00 */
[----:B------:R-:W4:Y:S01]  /*0310*/  @!P1 LDG.E.EL.128 R20, desc[UR6][R30.64] ;  /* 0x000000061e149981 */ /* 0x000f22000c2e1d00 */
[----:B------:R-:W-:-:S04]  /*0320*/  IMAD.WIDE R28, R25, 0x4, R28 ;  /* 0x00000004191c7825 */ /* 0x000fc800078e021c */
[----:B--2---:R-:W-:Y:S01]  /*0330*/  FADD R8, -R8, R4 ;  /* 0x0000000408087221 */ /* 0x004fe20000000100 */
[----:B------:R-:W-:Y:S01]  /*0340*/  FADD R9, -R9, R5 ;  /* 0x0000000509097221 */ /* 0x000fe20000000100 */
[----:B------:R-:W-:Y:S01]  /*0350*/  FADD R10, -R10, R6 ;  /* 0x000000060a0a7221 */ /* 0x000fe20000000100 */
[----:B------:R-:W-:Y:S01]  /*0360*/  FADD R11, -R11, R7 ;  /* 0x000000070b0b7221 */ /* 0x000fe20000000100 */
[----:B------:R-:W-:Y:S02]  /*0370*/  CS2R R4, SRZ ;  /* 0x0000000000047805 */ /* 0x000fe4000001ff00 */
[----:B------:R-:W-:-:S06]  /*0380*/  CS2R R6, SRZ ;  /* 0x0000000000067805 */ /* 0x000fcc000001ff00 */
[----:B------:R0:W2:Y:S01]  /*0390*/  @!P0 LDG.E.EL.128 R4, desc[UR6][R28.64] ;  /* 0x000000061c048981 */ /* 0x0000a2000c2e1d00 */
[----:B---3--:R-:W-:Y:S01]  /*03a0*/  FADD R24, -R16, R12 ;  /* 0x0000000c10187221 */ /* 0x008fe20000000100 */
[----:B----4-:R-:W-:Y:S01]  /*03b0*/  FADD R16, R20, 9.9999997473787516356e-06 ;  /* 0x3727c5ac14107421 */ /* 0x010fe20000000000 */
[----:B------:R-:W-:-:S05]  /*03c0*/  FADD R21, R21, 9.9999997473787516356e-06 ;  /* 0x3727c5ac15157421 */ /* 0x000fca0000000000 */
[----:B------:R-:W1:Y:S08]  /*03d0*/  MUFU.SQRT R16, R16 ;  /* 0x0000001000107308 */ /* 0x000e700000002000 */
[----:B------:R-:W3:Y:S01]  /*03e0*/  MUFU.SQRT R21, R21 ;  /* 0x0000001500157308 */ /* 0x000ee20000002000 */
[----:B------:R-:W-:Y:S01]  /*03f0*/  FADD R23, R23, 9.9999997473787516356e-06 ;  /* 0x3727c5ac17177421 */ /* 0x000fe20000000000 */
[----:B------:R-:W-:Y:S01]  /*0400*/  FADD R17, -R17, R13 ;  /* 0x0000000d11117221 */ /* 0x000fe20000000100 */
[----:B------:R-:W-:Y:S01]  /*0410*/  HFMA2.MMA R13, -RZ, RZ, 1.625, 0 ;  /* 0x3e800000ff0d7435 */ /* 0x000fe200000001ff */
[----:B-1----:R-:W-:-:S04]  /*0420*/  FSETP.GT.AND P3, PT, R16, 8.50705917302346158658e+37, PT ;  /* 0x7e8000001000780b */ /* 0x002fc80003f64000 */
[----:B------:R-:W1:Y:S01]  /*0430*/  MUFU.SQRT R20, R23 ;  /* 0x0000001700147308 */ /* 0x000e620000002000 */
[C---:B------:R-:W-:Y:S02]  /*0440*/  FSETP.GEU.AND P4, PT, R16.reuse, 1.175494350822287508e-38, PT ;  /* 0x008000001000780b */ /* 0x040fe40003f8e000 */
[C---:B---3--:R-:W-:Y:S02]  /*0450*/  FSETP.GT.AND P5, PT, R21.reuse, 8.50705917302346158658e+37, PT ;  /* 0x7e8000001500780b */ /* 0x048fe40003fa4000 */
[----:B------:R-:W-:Y:S01]  /*0460*/  FSETP.GEU.AND P2, PT, R21, 1.175494350822287508e-38, PT ;  /* 0x008000001500780b */ /* 0x000fe20003f4e000 */
[----:B------:R-:W-:Y:S01]  /*0470*/  FADD R19, -R19, R15 ;  /* 0x0000000f13137221 */ /* 0x000fe20000000100 */
[C---:B------:R-:W-:Y:S02]  /*0480*/  FSEL R15, R13.reuse, 1, P3 ;  /* 0x3f8000000d0f7808 */ /* 0x040fe40001800000 */
[----:B------:R-:W-:Y:S01]  /*0490*/  @P3 FMUL R16, R16, 0.25 ;  /* 0x3e80000010103820 */ /* 0x000fe20000400000 */
[----:B------:R-:W-:Y:S01]  /*04a0*/  FADD R14, -R18, R14 ;  /* 0x0000000e120e7221 */ /* 0x000fe20000000100 */
[----:B------:R-:W-:-:S03]  /*04b0*/  FSEL R18, R13, 1, P5 ;  /* 0x3f8000000d127808 */ /* 0x000fc60002800000 */
[----:B------:R-:W-:Y:S01]  /*04c0*/  @!P4 FMUL R16, R16, 16777216 ;  /* 0x4b8000001010c820 */ /* 0x000fe20000400000 */
[----:B------:R-:W-:Y:S01]  /*04d0*/  @!P4 FMUL R15, R15, 16777216 ;  /* 0x4b8000000f0fc820 */ /* 0x000fe20000400000 */
[----:B-1----:R-:W-:Y:S01]  /*04e0*/  FSETP.GT.AND P4, PT, R20, 8.50705917302346158658e+37, PT ;  /* 0x7e8000001400780b */ /* 0x002fe20003f84000 */
[----:B------:R-:W-:Y:S01]  /*04f0*/  @P5 FMUL R21, R21, 0.25 ;  /* 0x3e80000015155820 */ /* 0x000fe20000400000 */
[----:B------:R-:W-:-:S03]  /*0500*/  @!P2 FMUL R18, R18, 16777216 ;  /* 0x4b8000001212a820 */ /* 0x000fc60000400000 */
[----:B------:R-:W-:Y:S01]  /*0510*/  @!P2 FMUL R21, R21, 16777216 ;  /* 0x4b8000001515a820 */ /* 0x000fe20000400000 */
[----:B------:R-:W-:Y:S01]  /*0520*/  FSETP.GEU.AND P2, PT, R20, 1.175494350822287508e-38, PT ;  /* 0x008000001400780b */ /* 0x000fe20003f4e000 */
[----:B------:R-:W1:Y:S01]  /*0530*/  MUFU.RCP R16, R16 ;  /* 0x0000001000107308 */ /* 0x000e620000001000 */
[----:B------:R-:W-:-:S05]  /*0540*/  FADD R22, R22, 9.9999997473787516356e-06 ;  /* 0x3727c5ac16167421 */ /* 0x000fca0000000000 */
[----:B------:R-:W-:Y:S02]  /*0550*/  @P4 FMUL R20, R20, 0.25 ;  /* 0x3e80000014144820 */ /* 0x000fe40000400000 */
[----:B------:R-:W3:Y:S04]  /*0560*/  MUFU.RCP R21, R21 ;  /* 0x0000001500157308 */ /* 0x000ee80000001000 */
[----:B------:R-:W-:-:S04]  /*0570*/  @!P2 FMUL R20, R20, 16777216 ;  /* 0x4b8000001414a820 */ /* 0x000fc80000400000 */
[----:B------:R-:W4:Y:S01]  /*0580*/  MUFU.SQRT R12, R22 ;  /* 0x00000016000c7308 */ /* 0x000f220000002000 */
[----:B-1----:R-:W-:-:S07]  /*0590*/  FMUL R15, R16, R15 ;  /* 0x0000000f100f7220 */ /* 0x002fce0000400000 */
[----:B0-----:R-:W0:Y:S01]  /*05a0*/  MUFU.RCP R28, R20 ;  /* 0x00000014001c7308 */ /* 0x001e220000001000 */
[----:B---3--:R-:W-:Y:S01]  /*05b0*/  FMUL R16, R21, R18 ;  /* 0x0000001215107220 */ /* 0x008fe20000400000 */
[----:B------:R-:W-:Y:S02]  /*05c0*/  FSEL R21, R13, 1, P4 ;  /* 0x3f8000000d157808 */ /* 0x000fe40002000000 */
[----:B----4-:R-:W-:-:S03]  /*05d0*/  FSETP.GT.AND P3, PT, R12, 8.50705917302346158658e+37, PT ;  /* 0x7e8000000c00780b */ /* 0x010fc60003f64000 */
[----:B------:R-:W-:Y:S01]  /*05e0*/  @!P2 FMUL R21, R21, 16777216 ;  /* 0x4b8000001515a820 */ /* 0x000fe20000400000 */
[----:B------:R-:W-:-:S03]  /*05f0*/  FSETP.GEU.AND P5, PT, R12, 1.175494350822287508e-38, PT ;  /* 0x008000000c00780b */ /* 0x000fc60003fae000 */
[----:B0-----:R-:W-:Y:S01]  /*0600*/  FMUL R28, R28, R21 ;  /* 0x000000151c1c7220 */ /* 0x001fe20000400000 */
[----:B------:R-:W-:-:S05]  /*0610*/  FSEL R18, R13, 1, P3 ;  /* 0x3f8000000d127808 */ /* 0x000fca0001800000 */
[----:B------:R-:W-:Y:S01]  /*0620*/  @P3 FMUL R12, R12, 0.25 ;  /* 0x3e8000000c0c3820 */ /* 0x000fe20000400000 */
[----:B------:R-:W-:-:S03]  /*0630*/  P2R R26, PR, RZ, 0x2 ;  /* 0x00000002ff1a7803 */ /* 0x000fc60000000000 */
[----:B------:R-:W-:Y:S01]  /*0640*/  @!P5 FMUL R12, R12, 16777216 ;  /* 0x4b8000000c0cd820 */ /* 0x000fe20000400000 */
[----:B------:R-:W-:Y:S01]  /*0650*/  @!P5 FMUL R18, R18, 16777216 ;  /* 0x4b8000001212d820 */ /* 0x000fe20000400000 */
[----:B------:R-:W-:Y:S01]  /*0660*/  FMUL R16, R16, R9 ;  /* 0x0000000910107220 */ /* 0x000fe20000400000 */
[----:B------:R-:W-:Y:S01]  /*0670*/  FMUL R15, R15, R8 ;  /* 0x000000080f0f7220 */ /* 0x000fe20000400000 */
[----:B------:R-:W-:Y:S01]  /*0680*/  CS2R R8, SRZ ;  /* 0x0000000000087805 */ /* 0x000fe2000001ff00 */
[----:B--2---:R-:W-:Y:S01]  /*0690*/  FADD R4, R4, 9.9999997473787516356e-06 ;  /* 0x3727c5ac04047421 */ /* 0x004fe20000000000 */
[----:B------:R-:W-:Y:S01]  /*06a0*/  FADD R5, R5, 9.9999997473787516356e-06 ;  /* 0x3727c5ac05057421 */ /* 0x000fe20000000000 */
[----:B------:R-:W-:-:S04]  /*06b0*/  FADD R6, R6, 9.9999997473787516356e-06 ;  /* 0x3727c5ac06067421 */ /* 0x000fc80000000000 */
[----:B------:R-:W0:Y:S01]  /*06c0*/  MUFU.SQRT R4, R4 ;  /* 0x0000000400047308 */ /* 0x000e220000002000 */
[----:B------:R-:W-:-:S07]  /*06d0*/  FADD R21, R7, 9.9999997473787516356e-06 ;  /* 0x3727c5ac07157421 */ /* 0x000fce0000000000 */
[----:B------:R-:W1:Y:S08]  /*06e0*/  MUFU.SQRT R22, R5 ;  /* 0x0000000500167308 */ /* 0x000e700000002000 */
[----:B------:R-:W2:Y:S01]  /*06f0*/  MUFU.SQRT R29, R6 ;  /* 0x00000006001d7308 */ /* 0x000ea20000002000 */
[----:B0-----:R-:W-:-:S07]  /*0700*/  FSETP.GT.AND P3, PT, R4, 8.50705917302346158658e+37, PT ;  /* 0x7e8000000400780b */ /* 0x001fce0003f64000 */
[----:B------:R-:W0:Y:S01]  /*0710*/  MUFU.SQRT R20, R21 ;  /* 0x0000001500147308 */ /* 0x000e220000002000 */
[----:B-1----:R-:W-:Y:S02]  /*0720*/  FSETP.GT.AND P4, PT, R22, 8.50705917302346158658e+37, PT ;  /* 0x7e8000001600780b */ /* 0x002fe40003f84000 */
[----:B--2---:R-:W-:Y:S02]  /*0730*/  FSETP.GT.AND P6, PT, R29, 8.50705917302346158658e+37, PT ;  /* 0x7e8000001d00780b */ /* 0x004fe40003fc4000 */
[C---:B------:R-:W-:Y:S01]  /*0740*/  FSETP.GEU.AND P2, PT, R4.reuse, 1.175494350822287508e-38, PT ;  /* 0x008000000400780b */ /* 0x040fe20003f4e000 */
[----:B------:R-:W-:Y:S01]  /*0750*/  @P3 FMUL R4, R4, 0.25 ;  /* 0x3e80000004043820 */ /* 0x000fe20000400000 */
[----:B------:R-:W-:Y:S02]  /*0760*/  FSEL R23, R13, 1, P3 ;  /* 0x3f8000000d177808 */ /* 0x000fe40001800000 */
[----:B------:R-:W-:Y:S02]  /*0770*/  FSETP.GEU.AND P3, PT, R22, 1.175494350822287508e-38, PT ;  /* 0x008000001600780b */ /* 0x000fe40003f6e000 */
[----:B0-----:R-:W-:-:S03]  /*0780*/  FSETP.GT.AND P1, PT, R20, 8.50705917302346158658e+37, PT ;  /* 0x7e8000001400780b */ /* 0x001fc60003f24000 */
[----:B------:R-:W-:Y:S01]  /*0790*/  @P4 FMUL R22, R22, 0.25 ;  /* 0x3e80000016164820 */ /* 0x000fe20000400000 */
[----:B------:R-:W-:Y:S02]  /*07a0*/  FSEL R5, R13, 1, P4 ;  /* 0x3f8000000d057808 */ /* 0x000fe40002000000 */
[C---:B------:R-:W-:Y:S01]  /*07b0*/  FSETP.GEU.AND P4, PT, R29.reuse, 1.175494350822287508e-38, PT ;  /* 0x008000001d00780b */ /* 0x040fe20003f8e000 */
[----:B------:R-:W-:Y:S01]  /*07c0*/  @P6 FMUL R29, R29, 0.25 ;  /* 0x3e8000001d1d6820 */ /* 0x000fe20000400000 */
[C---:B------:R-:W-:Y:S02]  /*07d0*/  FSEL R6, R13.reuse, 1, P6 ;  /* 0x3f8000000d067808 */ /* 0x040fe40003000000 */
[----:B------:R-:W-:Y:S02]  /*07e0*/  FSEL R7, R13, 1, P1 ;  /* 0x3f8000000d077808 */ /* 0x000fe40000800000 */
[----:B------:R-:W0:Y:S01]  /*07f0*/  MUFU.RCP R13, R12 ;  /* 0x0000000c000d7308 */ /* 0x000e220000001000 */
[C---:B------:R-:W-:Y:S01]  /*0800*/  FSETP.GEU.AND P6, PT, R20.reuse, 1.175494350822287508e-38, PT ;  /* 0x008000001400780b */ /* 0x040fe20003fce000 */
[----:B------:R-:W-:Y:S01]  /*0810*/  @P1 FMUL R20, R20, 0.25 ;  /* 0x3e80000014141820 */ /* 0x000fe20000400000 */
[----:B------:R-:W-:Y:S01]  /*0820*/  @!P3 FMUL R22, R22, 16777216 ;  /* 0x4b8000001616b820 */ /* 0x000fe20000400000 */
[----:B------:R-:W-:-:S10]  /*0830*/  @!P2 FMUL R4, R4, 16777216 ;  /* 0x4b8000000404a820 */ /* 0x000fd40000400000 */
[----:B------:R-:W-:Y:S01]  /*0840*/  @!P6 FMUL R20, R20, 16777216 ;  /* 0x4b8000001414e820 */ /* 0x000fe20000400000 */
[----:B0-----:R-:W-:-:S03]  /*0850*/  FMUL R13, R13, R18 ;  /* 0x000000120d0d7220 */ /* 0x001fc60000400000 */
[----:B------:R0:W1:Y:S01]  /*0860*/  MUFU.RCP R18, R20 ;  /* 0x0000001400127308 */ /* 0x0000620000001000 */
[----:B------:R-:W-:Y:S01]  /*0870*/  FMUL R21, R13, R10 ;  /* 0x0000000a0d157220 */ /* 0x000fe20000400000 */
[----:B------:R-:W-:Y:S01]  /*0880*/  @!P4 FMUL R29, R29, 16777216 ;  /* 0x4b8000001d1dc820 */ /* 0x000fe20000400000 */
[----:B------:R-:W2:Y:S01]  /*0890*/  LDC.64 R12, c[0x0][0x228] ;  /* 0x00008a00ff0c7b82 */ /* 0x000ea20000000a00 */
[----:B0-----:R-:W-:-:S07]  /*08a0*/  FMUL R20, R28, R11 ;  /* 0x0000000b1c147220 */ /* 0x001fce0000400000 */
[----:B------:R-:W0:Y:S01]  /*08b0*/  LDC.64 R10, c[0x0][0x230] ;  /* 0x00008c00ff0a7b82 */ /* 0x000e220000000a00 */
[----:B------:R-:W-:Y:S08]  /*08c0*/  MUFU.RCP R22, R22 ;  /* 0x0000001600167308 */ /* 0x000ff00000001000 */
[----:B------:R-:W3:Y:S08]  /*08d0*/  MUFU.RCP R29, R29 ;  /* 0x0000001d001d7308 */ /* 0x000ef00000001000 */
[----:B------:R-:W4:Y:S01]  /*08e0*/  MUFU.RCP R4, R4 ;  /* 0x0000000400047308 */ /* 0x000f220000001000 */
[----:B------:R-:W-:Y:S01]  /*08f0*/  ISETP.NE.AND P1, PT, R26, RZ, PT ;  /* 0x000000ff1a00720c */ /* 0x000fe20003f25270 */
[----:B------:R-:W-:Y:S01]  /*0900*/  @!P6 FMUL R7, R7, 16777216 ;  /* 0x4b8000000707e820 */ /* 0x000fe20000400000 */
[----:B------:R-:W-:Y:S01]  /*0910*/  @!P4 FMUL R6, R6, 16777216 ;  /* 0x4b8000000606c820 */ /* 0x000fe20000400000 */
[----:B------:R-:W-:Y:S01]  /*0920*/  @!P3 FMUL R5, R5, 16777216 ;  /* 0x4b8000000505b820 */ /* 0x000fe20000400000 */
[----:B------:R-:W-:Y:S01]  /*0930*/  @!P2 FMUL R23, R23, 16777216 ;  /* 0x4b8000001717a820 */ /* 0x000fe20000400000 */
[----:B-1----:R-:W-:Y:S01]  /*0940*/  FMUL R18, R18, R7 ;  /* 0x0000000712127220 */ /* 0x002fe20000400000 */
[----:B---3--:R-:W-:Y:S01]  /*0950*/  FMUL R29, R29, R6 ;  /* 0x000000061d1d7220 */ /* 0x008fe20000400000 */
[----:B------:R-:W-:Y:S01]  /*0960*/  FMUL R26, R22, R5 ;  /* 0x00000005161a7220 */ /* 0x000fe20000400000 */
[----:B0-----:R-:W-:Y:S01]  /*0970*/  IMAD.WIDE R32, R27, 0x4, R10 ;  /* 0x000000041b207825 */ /* 0x001fe200078e020a */
[----:B------:R-:W-:-:S03]  /*0980*/  CS2R R6, SRZ ;  /* 0x0000000000067805 */ /* 0x000fc6000001ff00 */
[----:B------:R-:W-:Y:S01]  /*0990*/  IMAD.WIDE R30, R25, 0x4, R10 ;  /* 0x00000004191e7825 */ /* 0x000fe200078e020a */
[----:B------:R-:W-:-:S03]  /*09a0*/  CS2R R10, SRZ ;  /* 0x00000000000a7805 */ /* 0x000fc6000001ff00 */
[----:B----4-:R-:W-:Y:S01]  /*09b0*/  FMUL R23, R4, R23 ;  /* 0x0000001704177220 */ /* 0x010fe20000400000 */
[----:B------:R-:W-:Y:S01]  /*09c0*/  CS2R R4, SRZ ;  /* 0x0000000000047805 */ /* 0x000fe2000001ff00 */
[--C-:B--2---:R-:W-:Y:S01]  /*09d0*/  IMAD.WIDE R34, R27, 0x4, R12.reuse ;  /* 0x000000041b227825 */ /* 0x104fe200078e020c */
[----:B------:R-:W2:Y:S04]  /*09e0*/  @!P1 LDG.E.EL.128 R8, desc[UR6][R32.64] ;  /* 0x0000000620089981 */ /* 0x000ea8000c2e1d00 */
[----:B------:R-:W2:Y:S01]  /*09f0*/  @!P1 LDG.E.EL.128 R4, desc[UR6][R34.64] ;  /* 0x0000000622049981 */ /* 0x000ea2000c2e1d00 */
[----:B------:R-:W-:Y:S01]  /*0a00*/  FMUL R22, R18, R19 ;  /* 0x0000001312167220 */ /* 0x000fe20000400000 */
[----:B------:R-:W-:Y:S01]  /*0a10*/  FMUL R29, R29, R14 ;  /* 0x0000000e1d1d7220 */ /* 0x000fe20000400000 */
[----:B------:R-:W-:Y:S01]  /*0a20*/  IMAD.WIDE R18, R25, 0x4, R12 ;  /* 0x0000000419127825 */ /* 0x000fe200078e020c */
[----:B------:R-:W-:-:S03]  /*0a30*/  CS2R R12, SRZ ;  /* 0x00000000000c7805 */ /* 0x000fc6000001ff00 */
[----:B------:R-:W-:Y:S01]  /*0a40*/  FMUL R26, R26, R17 ;  /* 0x000000111a1a7220 */ /* 0x000fe20000400000 */
[----:B------:R-:W0:Y:S01]  /*0a50*/  S2UR UR5, SR_CgaCtaId ;  /* 0x00000000000579c3 */ /* 0x000e220000008800 */
[----:B------:R-:W-:Y:S01]  /*0a60*/  FMUL R23, R23, R24 ;  /* 0x0000001817177220 */ /* 0x000fe20000400000 */
[----:B------:R-:W-:Y:S01]  /*0a70*/  UMOV UR4, 0x400 ;  /* 0x0000040000047882 */ /* 0x000fe20000000000 */
[----:B------:R-:W-:Y:S01]  /*0a80*/  ISETP.GE.AND P6, PT, R0, 0x3c1, PT ;  /* 0x000003c10000780c */ /* 0x000fe20003fc6270 */
[----:B--2---:R-:W-:Y:S01]  /*0a90*/  FFMA R4, R15, R4, R8 ;  /* 0x000000040f047223 */ /* 0x004fe20000000008 */
[----:B------:R-:W-:Y:S01]  /*0aa0*/  CS2R R14, SRZ ;  /* 0x00000000000e7805 */ /* 0x000fe2000001ff00 */
[----:B------:R-:W-:Y:S01]  /*0ab0*/  FFMA R5, R16, R5, R9 ;  /* 0x0000000510057223 */ /* 0x000fe20000000009 */
[----:B------:R-:W-:-:S04]  /*0ac0*/  CS2R R16, SRZ ;  /* 0x0000000000107805 */ /* 0x000fc8000001ff00 */
[----:B------:R1:W2:Y:S02]  /*0ad0*/  @!P0 LDG.E.EL.128 R12, desc[UR6][R18.64] ;  /* 0x00000006120c8981 */ /* 0x0002a4000c2e1d00 */
[----:B-1----:R-:W-:-:S06]  /*0ae0*/  CS2R R18, SRZ ;  /* 0x0000000000127805 */ /* 0x002fcc000001ff00 */
[----:B------:R1:W2:Y:S01]  /*0af0*/  @!P0 LDG.E.EL.128 R16, desc[UR6][R30.64] ;  /* 0x000000061e108981 */ /* 0x0002a2000c2e1d00 */
[----:B------:R-:W-:Y:S01]  /*0b00*/  LOP3.LUT R8, R3, 0x7f, R2, 0xf8, !PT ;  /* 0x0000007f03087812 */ /* 0x000fe200078ef802 */
[----:B------:R-:W-:Y:S02]  /*0b10*/  FFMA R10, R21, R6, R10 ;  /* 0x00000006150a7223 */ /* 0x000fe4000000000a */
[----:B------:R-:W3:Y:S02]  /*0b20*/  S2R R6, SR_TID.X ;  /* 0x0000000000067919 */ /* 0x000ee40000002100 */
[----:B------:R-:W-:-:S05]  /*0b30*/  IMAD.HI R9, R8, 0x2aaaaaab, RZ ;  /* 0x2aaaaaab08097827 */ /* 0x000fca00078e02ff */
[----:B------:R-:W-:-:S04]  /*0b40*/  SHF.R.U32.HI R28, RZ, 0x1f, R9 ;  /* 0x0000001fff1c7819 */ /* 0x000fc80000011609 */
[----:B------:R-:W-:Y:S01]  /*0b50*/  LEA.HI.SX32 R9, R9, R28, 0x1a ;  /* 0x0000001c09097211 */ /* 0x000fe200078fd2ff */
[----:B------:R-:W-:Y:S01]  /*0b60*/  FFMA R11, R20, R7, R11 ;  /* 0x00000007140b7223 */ /* 0x000fe2000000000b */
[----:B------:R-:W-:-:S03]  /*0b70*/  LOP3.LUT R20, R2, 0x7f, RZ, 0xc0, !PT ;  /* 0x0000007f02147812 */ /* 0x000fc600078ec0ff */
[----:B------:R-:W-:-:S04]  /*0b80*/  IMAD R7, R9, -0x180, R8 ;  /* 0xfffffe8009077824 */ /* 0x000fc800078e0208 */
[----:B------:R-:W-:Y:S01]  /*0b90*/  IMAD R2, R7, 0x3c1, R0 ;  /* 0x000003c107027824 */ /* 0x000fe200078e0200 */
[----:B------:R-:W-:-:S03]  /*0ba0*/  LOP3.LUT R7, R3, 0x80, R20, 0xfe, !PT ;  /* 0x0000008003077812 */ /* 0x000fc600078efe14 */
[----:B------:R-:W-:Y:S02]  /*0bb0*/  IMAD R2, R9, 0x10e480, R2 ;  /* 0x0010e48009027824 */ /* 0x000fe400078e0202 */
[----:B------:R-:W-:Y:S01]  /*0bc0*/  IMAD.HI R9, R7, 0x2aaaaaab, RZ ;  /* 0x2aaaaaab07097827 */ /* 0x000fe200078e02ff */
[----:B------:R-:W-:-:S04]  /*0bd0*/  FSETP.GEU.AND P1, PT, R4, RZ, PT ;  /* 0x000000ff0400720b */ /* 0x000fc80003f2e000 */
[----:B------:R-:W-:Y:S02]  /*0be0*/  SHF.R.U32.HI R24, RZ, 0x1f, R9 ;  /* 0x0000001fff187819 */ /* 0x000fe40000011609 */
[----:B-1----:R-:W-:Y:S02]  /*0bf0*/  FSEL R30, R4, RZ, P1 ;  /* 0x000000ff041e7208 */ /* 0x002fe40000800000 */
[----:B------:R-:W-:Y:S02]  /*0c00*/  LEA.HI.SX32 R24, R9, R24, 0x1a ;  /* 0x0000001809187211 */ /* 0x000fe400078fd2ff */
[----:B---3--:R-:W-:Y:S02]  /*0c10*/  SHF.L.U32 R9, R6, 0x2, RZ ;  /* 0x0000000206097819 */ /* 0x008fe400000006ff */
[----:B------:R-:W-:Y:S01]  /*0c20*/  FSETP.GEU.AND P1, PT, R5, RZ, PT ;  /* 0x000000ff0500720b */ /* 0x000fe20003f2e000 */
[----:B0-----:R-:W-:Y:S01]  /*0c30*/  UPRMT UR4, UR5, 0x654, UR4 ;  /* 0x0000065405047896 */ /* 0x001fe20008000004 */
[----:B------:R-:W-:-:S02]  /*0c40*/  LOP3.LUT R21, R9, 0x1fc, RZ, 0xc0, !PT ;  /* 0x000001fc09157812 */ /* 0x000fc400078ec0ff */
[----:B------:R-:W-:Y:S02]  /*0c50*/  FSEL R32, R5, RZ, P1 ;  /* 0x000000ff05207208 */ /* 0x000fe40000800000 */
[----:B------:R-:W-:Y:S01]  /*0c60*/  FSETP.GEU.AND P1, PT, R10, RZ, PT ;  /* 0x000000ff0a00720b */ /* 0x000fe20003f2e000 */
[----:B------:R-:W-:Y:S01]  /*0c70*/  IMAD R9, R24, -0x180, R7 ;  /* 0xfffffe8018097824 */ /* 0x000fe200078e0207 */
[----:B------:R-:W-:Y:S02]  /*0c80*/  ISETP.LT.AND P0, PT, R7, 0x600, !P6 ;  /* 0x000006000700780c */ /* 0x000fe40007701270 */
[----:B------:R-:W-:Y:S02]  /*0c90*/  LEA R7, R21, UR4, 0x3 ;  /* 0x0000000415077c11 */ /* 0x000fe4000f8e18ff */
[----:B------:R-:W-:Y:S02]  /*0ca0*/  FSEL R10, R10, RZ, P1 ;  /* 0x000000ff0a0a7208 */ /* 0x000fe40000800000 */
[C---:B------:R-:W-:Y:S01]  /*0cb0*/  FSETP.GEU.AND P1, PT, R11.reuse, RZ, PT ;  /* 0x000000ff0b00720b */ /* 0x040fe20003f2e000 */
[----:B------:R0:W-:Y:S04]  /*0cc0*/  STS [R7], R30 ;  /* 0x0000001e07007388 */ /* 0x0001e80000000800 */
[----:B------:R-:W-:Y:S01]  /*0cd0*/  STS [R7+0x8], R32 ;  /* 0x0000082007007388 */ /* 0x000fe20000000800 */
[----:B0-----:R-:W-:-:S03]  /*0ce0*/  FSEL R30, R11, RZ, P1 ;  /* 0x000000ff0b1e7208 */ /* 0x001fc60000800000 */
[----:B------:R0:W-:Y:S04]  /*0cf0*/  STS [R7+0x10], R10 ;  /* 0x0000100a07007388 */ /* 0x0001e80000000800 */
[----:B------:R1:W-:Y:S01]  /*0d00*/  STS [R7+0x18], R30 ;  /* 0x0000181e07007388 */ /* 0x0003e20000000800 */
[----:B------:R-:W-:Y:S01]  /*0d10*/  LOP3.LUT R5, R3, 0x100, R20, 0xfe, !PT ;  /* 0x0000010003057812 */ /* 0x000fe200078efe14 */
[----:B------:R-:W-:Y:S01]  /*0d20*/  IMAD R9, R9, 0x3c1, R0 ;  /* 0x000003c109097824 */ /* 0x000fe200078e0200 */
[----:B------:R-:W-:-:S03]  /*0d30*/  LOP3.LUT R3, R3, 0x180, R20, 0xfe, !PT ;  /* 0x0000018003037812 */ /* 0x000fc600078efe14 */
[----:B------:R-:W-:Y:S02]  /*0d40*/  IMAD R4, R24, 0x10e480, R9 ;  /* 0x0010e48018047824 */ /* 0x000fe400078e0209 */
[----:B------:R-:W-:Y:S01]  /*0d50*/  IMAD.HI R24, R3, 0x2aaaaaab, RZ ;  /* 0x2aaaaaab03187827 */ /* 0x000fe200078e02ff */
[----:B------:R-:W-:Y:S02]  /*0d60*/  LOP3.LUT R6, R6, 0x7f, RZ, 0xc0, !PT ;  /* 0x0000007f06067812 */ /* 0x000fe400078ec0ff */
[----:B------:R-:W-:Y:S02]  /*0d70*/  LOP3.LUT R25, R20, 0x100, RZ, 0xfc, !PT ;  /* 0x0000010014197812 */ /* 0x000fe400078efcff */
[----:B------:R-:W-:Y:S02]  /*0d80*/  SHF.R.U32.HI R9, RZ, 0x1f, R24 ;  /* 0x0000001fff097819 */ /* 0x000fe40000011618 */
[----:B------:R-:W-:Y:S02]  /*0d90*/  LOP3.LUT R6, R6, 0x180, RZ, 0xfc, !PT ;  /* 0x0000018006067812 */ /* 0x000fe400078efcff */
[----:B------:R-:W-:-:S02]  /*0da0*/  LEA.HI.SX32 R24, R24, R9, 0x1a ;  /* 0x0000000918187211 */ /* 0x000fc400078fd2ff */
[----:B------:R-:W-:Y:S02]  /*0db0*/  LEA R25, R25, UR4, 0x3 ;  /* 0x0000000419197c11 */ /* 0x000fe4000f8e18ff */
[----:B------:R-:W-:Y:S01]  /*0dc0*/  LEA R9, R6, UR4, 0x3 ;  /* 0x0000000406097c11 */ /* 0x000fe2000f8e18ff */
[----:B------:R-:W-:-:S05]  /*0dd0*/  IMAD.HI R28, R5, 0x2aaaaaab, RZ ;  /* 0x2aaaaaab051c7827 */ /* 0x000fca00078e02ff */
[----:B------:R-:W-:-:S04]  /*0de0*/  SHF.R.U32.HI R11, RZ, 0x1f, R28 ;  /* 0x0000001fff0b7819 */ /* 0x000fc8000001161c */
[----:B------:R-:W-:Y:S02]  /*0df0*/  LEA.HI.SX32 R28, R28, R11, 0x1a ;  /* 0x0000000b1c1c7211 */ /* 0x000fe400078fd2ff */
[----:B0-----:R-:W0:Y:S08]  /*0e00*/  LDC.64 R10, c[0x0][0x238] ;  /* 0x00008e00ff0a7b82 */ /* 0x001e300000000a00 */
[----:B------:R-:W-:Y:S01]  /*0e10*/  BAR.SYNC.DEFER_BLOCKING 0x0 ;  /* 0x0000000000007b1d */ /* 0x000fe20000010000 */
[----:B--2---:R-:W-:Y:S01]  /*0e20*/  FFMA R12, R23, R12, R16 ;  /* 0x0000000c170c7223 */ /* 0x004fe20000000010 */
[----:B------:R-:W-:Y:S01]  /*0e30*/  FFMA R13, R26, R13, R17 ;  /* 0x0000000d1a0d7223 */ /* 0x000fe20000000011 */
[----:B------:R-:W-:Y:S01]  /*0e40*/  FFMA R14, R29, R14, R18 ;  /* 0x0000000e1d0e7223 */ /* 0x000fe20000000012 */
[----:B------:R-:W-:Y:S01]  /*0e50*/  FFMA R19, R22, R15, R19 ;  /* 0x0000000f16137223 */ /* 0x000fe20000000013 */
[----:B------:R-:W-:-:S02]  /*0e60*/  LOP3.LUT R15, R20, 0x80, RZ, 0xfc, !PT ;  /* 0x00000080140f7812 */ /* 0x000fc400078efcff */
[----:B------:R-:W-:Y:S02]  /*0e70*/  LEA R16, R20, UR4, 0x3 ;  /* 0x0000000414107c11 */ /* 0x000fe4000f8e18ff */
[----:B------:R-:W-:Y:S02]  /*0e80*/  LEA R15, R15, UR4, 0x3 ;  /* 0x000000040f0f7c11 */ /* 0x000fe4000f8e18ff */
[----:B------:R-:W-:Y:S01]  /*0e90*/  FSETP.GEU.AND P2, PT, R14, RZ, PT ;  /* 0x000000ff0e00720b */ /* 0x000fe20003f4e000 */
[----:B------:R-:W2:Y:S01]  /*0ea0*/  LDS R17, [R16] ;  /* 0x0000000010117984 */ /* 0x000ea20000000800 */
[----:B------:R-:W-:Y:S02]  /*0eb0*/  FSETP.GEU.AND P3, PT, R13, RZ, PT ;  /* 0x000000ff0d00720b */ /* 0x000fe40003f6e000 */
[----:B------:R-:W-:Y:S02]  /*0ec0*/  FSETP.GEU.AND P4, PT, R12, RZ, PT ;  /* 0x000000ff0c00720b */ /* 0x000fe40003f8e000 */
[----:B-1----:R-:W-:-:S02]  /*0ed0*/  FSEL R30, R14, RZ, P2 ;  /* 0x000000ff0e1e7208 */ /* 0x002fc40001000000 */
[----:B------:R-:W-:Y:S01]  /*0ee0*/  FSEL R26, R13, RZ, P3 ;  /* 0x000000ff0d1a7208 */ /* 0x000fe20001800000 */
[----:B------:R-:W1:Y:S01]  /*0ef0*/  LDS R14, [R15] ;  /* 0x000000000f0e7984 */ /* 0x000e620000000800 */
[----:B------:R-:W-:-:S03]  /*0f00*/  FSEL R6, R12, RZ, P4 ;  /* 0x000000ff0c067208 */ /* 0x000fc60002000000 */
[----:B------:R-:W3:Y:S04]  /*0f10*/  LDS R13, [R25] ;  /* 0x00000000190d7984 */ /* 0x000ee80000000800 */
[----:B------:R-:W4:Y:S01]  /*0f20*/  LDS R12, [R9] ;  /* 0x00000000090c7984 */ /* 0x000f220000000800 */
[----:B------:R-:W-:Y:S01]  /*0f30*/  BAR.SYNC.DEFER_BLOCKING 0x0 ;  /* 0x0000000000007b1d */ /* 0x000fe20000010000 */
[----:B------:R-:W-:-:S04]  /*0f40*/  FSETP.GEU.AND P1, PT, R19, RZ, PT ;  /* 0x000000ff1300720b */ /* 0x000fc80003f2e000 */
[----:B------:R-:W-:Y:S02]  /*0f50*/  FSEL R32, R19, RZ, P1 ;  /* 0x000000ff13207208 */ /* 0x000fe40000800000 */
[----:B------:R-:W-:Y:S01]  /*0f60*/  LOP3.LUT R18, R8, 0x300, RZ, 0xfc, !PT ;  /* 0x0000030008127812 */ /* 0x000fe200078efcff */
[----:B------:R5:W-:Y:S04]  /*0f70*/  STS [R7], R6 ;  /* 0x0000000607007388 */ /* 0x000be80000000800 */
[----:B------:R-:W-:Y:S04]  /*0f80*/  STS [R7+0x8], R26 ;  /* 0x0000081a07007388 */ /* 0x000fe80000000800 */
[----:B------:R-:W-:Y:S04]  /*0f90*/  STS [R7+0x10], R30 ;  /* 0x0000101e07007388 */ /* 0x000fe80000000800 */
[----:B------:R0:W-:Y:S01]  /*0fa0*/  STS [R7+0x18], R32 ;  /* 0x0000182007007388 */ /* 0x0001e20000000800 */
[----:B------:R-:W-:Y:S01]  /*0fb0*/  BAR.SYNC.DEFER_BLOCKING 0x0 ;  /* 0x0000000000007b1d */ /* 0x000fe20000010000 */
[----:B------:R-:W-:Y:S01]  /*0fc0*/  ISETP.LT.AND P1, PT, R5, 0x600, !P6 ;  /* 0x000006000500780c */ /* 0x000fe20007721270 */
[----:B------:R-:W-:-:S02]  /*0fd0*/  IMAD R5, R28, -0x180, R5 ;  /* 0xfffffe801c057824 */ /* 0x000fc400078e0205 */
[----:B------:R-:W-:Y:S01]  /*0fe0*/  IMAD.HI R23, R18, 0x2aaaaaab, RZ ;  /* 0x2aaaaaab12177827 */ /* 0x000fe200078e02ff */
[----:B------:R-:W-:-:S03]  /*0ff0*/  ISETP.LT.AND P2, PT, R8, 0x600, !P6 ;  /* 0x000006000800780c */ /* 0x000fc60007741270 */
[----:B------:R-:W-:Y:S01]  /*1000*/  IMAD R21, R5, 0x3c1, R0 ;  /* 0x000003c105157824 */ /* 0x000fe200078e0200 */
[----:B-----5:R-:W-:Y:S02]  /*1010*/  SHF.R.U32.HI R6, RZ, 0x1f, R23 ;  /* 0x0000001fff067819 */ /* 0x020fe40000011617 */
[C---:B------:R-:W-:Y:S02]  /*1020*/  LOP3.LUT R19, R8.reuse, 0x280, RZ, 0xfc, !PT ;  /* 0x0000028008137812 */ /* 0x040fe400078efcff */
[----:B------:R-:W-:Y:S02]  /*1030*/  LOP3.LUT R20, R8, 0x200, RZ, 0xfc, !PT ;  /* 0x0000020008147812 */ /* 0x000fe400078efcff */
[----:B------:R-:W-:Y:S01]  /*1040*/  LEA.HI.SX32 R23, R23, R6, 0x1a ;  /* 0x0000000617177211 */ /* 0x000fe200078fd2ff */
[----:B0-----:R-:W-:Y:S01]  /*1050*/  IMAD.WIDE R6, R2, 0x4, R10 ;  /* 0x0000000402067825 */ /* 0x001fe200078e020a */
[----:B------:R-:W0:Y:S04]  /*1060*/  LDS R16, [R16] ;  /* 0x0000000010107984 */ /* 0x000e280000000800 */
[----:B------:R-:W5:Y:S04]  /*1070*/  LDS R15, [R15] ;  /* 0x000000000f0f7984 */ /* 0x000f680000000800 */
[----:B------:R1:W0:Y:S01]  /*1080*/  LDS R5, [R25] ;  /* 0x0000000019057984 */ /* 0x0002220000000800 */
[----:B------:R-:W-:-:S04]  /*1090*/  IMAD.HI R22, R19, 0x2aaaaaab, RZ ;  /* 0x2aaaaaab13167827 */ /* 0x000fc800078e02ff */
[----:B------:R-:W-:Y:S01]  /*10a0*/  IMAD.HI R26, R20, 0x2aaaaaab, RZ ;  /* 0x2aaaaaab141a7827 */ /* 0x000fe200078e02ff */
[----:B--2---:R2:W-:Y:S01]  /*10b0*/  @P2 STG.E desc[UR6][R6.64], R17 ;  /* 0x0000001106002986 */ /* 0x0045e2000c101906 */
[----:B------:R-:W-:Y:S02]  /*10c0*/  SHF.R.U32.HI R27, RZ, 0x1f, R22 ;  /* 0x0000001fff1b7819 */ /* 0x000fe40000011616 */
[----:B------:R-:W-:Y:S01]  /*10d0*/  ISETP.LT.AND P2, PT, R3, 0x600, !P6 ;  /* 0x000006000300780c */ /* 0x000fe20007741270 */
[----:B------:R-:W-:Y:S01]  /*10e0*/  IMAD R3, R24, -0x180, R3 ;  /* 0xfffffe8018037824 */ /* 0x000fe200078e0203 */
[----:B------:R-:W-:Y:S02]  /*10f0*/  SHF.R.U32.HI R29, RZ, 0x1f, R26 ;  /* 0x0000001fff1d7819 */ /* 0x000fe4000001161a */
[----:B------:R-:W-:Y:S01]  /*1100*/  LEA.HI.SX32 R22, R22, R27, 0x1a ;  /* 0x0000001b16167211 */ /* 0x000fe200078fd2ff */
[----:B------:R-:W-:Y:S01]  /*1110*/  IMAD R31, R3, 0x3c1, R0 ;  /* 0x000003c1031f7824 */ /* 0x000fe200078e0200 */
[----:B------:R-:W-:Y:S01]  /*1120*/  LEA.HI.SX32 R27, R26, R29, 0x1a ;  /* 0x0000001d1a1b7211 */ /* 0x000fe200078fd2ff */
[----:B------:R-:W-:Y:S01]  /*1130*/  IMAD R3, R23, -0x180, R18 ;  /* 0xfffffe8017037824 */ /* 0x000fe200078e0212 */
[----:B------:R-:W-:Y:S01]  /*1140*/  ISETP.LT.AND P3, PT, R18, 0x600, !P6 ;  /* 0x000006001200780c */ /* 0x000fe20007761270 */
[----:B-1----:R-:W-:-:S02]  /*1150*/  IMAD R25, R22, -0x180, R19 ;  /* 0xfffffe8016197824 */ /* 0x002fc400078e0213 */
[----:B------:R-:W-:Y:S02]  /*1160*/  IMAD R29, R27, -0x180, R20 ;  /* 0xfffffe801b1d7824 */ /* 0x000fe400078e0214 */
[----:B------:R-:W-:Y:S02]  /*1170*/  IMAD R18, R3, 0x3c1, R0 ;  /* 0x000003c103127824 */ /* 0x000fe400078e0200 */
[----:B------:R-:W-:Y:S01]  /*1180*/  IMAD.WIDE R2, R4, 0x4, R10 ;  /* 0x0000000404027825 */ /* 0x000fe200078e020a */
[----:B------:R-:W-:Y:S02]  /*1190*/  LOP3.LUT R8, R8, 0x380, RZ, 0xfc, !PT ;  /* 0x0000038008087812 */ /* 0x000fe400078efcff */
[----:B------:R-:W-:Y:S01]  /*11a0*/  ISETP.LT.AND P5, PT, R20, 0x600, !P6 ;  /* 0x000006001400780c */ /* 0x000fe200077a1270 */
[--C-:B--2---:R-:W-:Y:S01]  /*11b0*/  IMAD R6, R29, 0x3c1, R0.reuse ;  /* 0x000003c11d067824 */ /* 0x104fe200078e0200 */
[----:B------:R-:W-:Y:S01]  /*11c0*/  ISETP.LT.AND P4, PT, R19, 0x600, !P6 ;  /* 0x000006001300780c */ /* 0x000fe20007781270 */
[----:B------:R-:W-:Y:S01]  /*11d0*/  IMAD R25, R25, 0x3c1, R0 ;  /* 0x000003c119197824 */ /* 0x000fe200078e0200 */
[----:B------:R1:W-:Y:S01]  /*11e0*/  @P0 STG.E desc[UR6][R2.64], R14 ;  /* 0x0000000e02000986 */ /* 0x0003e2000c101906 */
[----:B------:R-:W-:Y:S01]  /*11f0*/  IMAD R21, R28, 0x10e480, R21 ;  /* 0x0010e4801c157824 */ /* 0x000fe200078e0215 */
[----:B------:R-:W-:Y:S01]  /*1200*/  ISETP.LT.AND P0, PT, R8, 0x600, !P6 ;  /* 0x000006000800780c */ /* 0x000fe20007701270 */
[----:B------:R-:W-:-:S02]  /*1210*/  IMAD R19, R24, 0x10e480, R31 ;  /* 0x0010e48018137824 */ /* 0x000fc400078e021f */
[----:B------:R-:W-:Y:S02]  /*1220*/  IMAD R27, R27, 0x10e480, R6 ;  /* 0x0010e4801b1b7824 */ /* 0x000fe400078e0206 */
[----:B------:R-:W-:Y:S02]  /*1230*/  IMAD R25, R22, 0x10e480, R25 ;  /* 0x0010e48016197824 */ /* 0x000fe400078e0219 */
[----:B------:R-:W-:Y:S02]  /*1240*/  IMAD R17, R23, 0x10e480, R18 ;  /* 0x0010e48017117824 */ /* 0x000fe400078e0212 */
[----:B------:R-:W-:-:S04]  /*1250*/  IMAD.WIDE R6, R21, 0x4, R10 ;  /* 0x0000000415067825 */ /* 0x000fc800078e020a */
[--C-:B------:R-:W-:Y:S01]  /*1260*/  IMAD.WIDE R22, R19, 0x4, R10.reuse ;  /* 0x0000000413167825 */ /* 0x100fe200078e020a */
[----:B---3--:R1:W-:Y:S03]  /*1270*/  @P1 STG.E desc[UR6][R6.64], R13 ;  /* 0x0000000d06001986 */ /* 0x0083e6000c101906 */
[--C-:B------:R-:W-:Y:S01]  /*1280*/  IMAD.WIDE R20, R27, 0x4, R10.reuse ;  /* 0x000000041b147825 */ /* 0x100fe200078e020a */
[----:B----4-:R1:W-:Y:S03]  /*1290*/  @P2 STG.E desc[UR6][R22.64], R12 ;  /* 0x0000000c16002986 */ /* 0x0103e6000c101906 */
[--C-:B------:R-:W-:Y:S01]  /*12a0*/  IMAD.WIDE R18, R25, 0x4, R10.reuse ;  /* 0x0000000419127825 */ /* 0x100fe200078e020a */
[----:B0-----:R1:W-:Y:S03]  /*12b0*/  @P5 STG.E desc[UR6][R20.64], R16 ;  /* 0x0000001014005986 */ /* 0x0013e6000c101906 */
[----:B------:R-:W-:Y:S01]  /*12c0*/  IMAD.WIDE R24, R17, 0x4, R10 ;  /* 0x0000000411187825 */ /* 0x000fe200078e020a */
[----:B-----5:R1:W-:Y:S04]  /*12d0*/  @P4 STG.E desc[UR6][R18.64], R15 ;  /* 0x0000000f12004986 */ /* 0x0203e8000c101906 */
[----:B------:R1:W-:Y:S01]  /*12e0*/  @P3 STG.E desc[UR6][R24.64], R5 ;  /* 0x0000000518003986 */ /* 0x0003e2000c101906 */
[----:B------:R-:W-:Y:S05]  /*12f0*/  @!P0 EXIT ;  /* 0x000000000000894d */ /* 0x000fea0003800000 */
[----:B------:R-:W0:Y:S01]  /*1300*/  LDS R9, [R9] ;  /* 0x0000000009097984 */ /* 0x000e220000000800 */
[----:B-1----:R-:W-:-:S05]  /*1310*/  IMAD.HI R2, R8, 0x2aaaaaab, RZ ;  /* 0x2aaaaaab08027827 */ /* 0x002fca00078e02ff */
[----:B------:R-:W-:-:S04]  /*1320*/  SHF.R.U32.HI R3, RZ, 0x1f, R2 ;  /* 0x0000001fff037819 */ /* 0x000fc80000011602 */
[----:B------:R-:W-:-:S05]  /*1330*/  LEA.HI.SX32 R3, R2, R3, 0x1a ;  /* 0x0000000302037211 */ /* 0x000fca00078fd2ff */
[----:B------:R-:W-:-:S04]  /*1340*/  IMAD R5, R3, -0x180, R8 ;  /* 0xfffffe8003057824 */ /* 0x000fc800078e0208 */
[----:B------:R-:W-:-:S04]  /*1350*/  IMAD R0, R5, 0x3c1, R0 ;  /* 0x000003c105007824 */ /* 0x000fc800078e0200 */
[----:B------:R-:W-:-:S04]  /*1360*/  IMAD R3, R3, 0x10e480, R0 ;  /* 0x0010e48003037824 */ /* 0x000fc800078e0200 */
[----:B------:R-:W-:-:S05]  /*1370*/  IMAD.WIDE R10, R3, 0x4, R10 ;  /* 0x00000004030a7825 */ /* 0x000fca00078e020a */
[----:B0-----:R-:W-:Y:S01]  /*1380*/  STG.E desc[UR6][R10.64], R9 ;  /* 0x000000090a007986 */ /* 0x001fe2000c101906 */
[----:B------:R-:W-:Y:S05]  /*1390*/  EXIT ;  /* 0x000000000000794d */ /* 0x000fea0003800000 */
.L_x_0:
[----:B------:R-:W-:-:S00]  /*13a0*/  BRA `(.L_x_0) ;  /* 0xfffffffc00fc7947 */ /* 0x000fc0000383ffff */
[----:B------:R-:W-:-:S00]  /*13b0*/  NOP ;  /* 0x0000000000007918 */ /* 0x000fc00000000000 */
        /* <DEDUP_REMOVED lines=12> */
.L_x_1:


//--------------------- .nv.global.init           --------------------------
	.section	.nv.global.init,"aw",@progbits
.nv.global.init:
	.type		_$_str,@object
	.size		_$_str,(_$_str_$_2 - _$_str)
_$_str:
        /*0000*/ 	.byte	0x5f, 0x5f, 0x43, 0x55, 0x44, 0x41, 0x5f, 0x46, 0x54, 0x5a, 0x00
	.type		_$_str_$_2,@object
	.size		_$_str_$_2,(.L_1 - _$_str_$_2)
_$_str_$_2:
        /*000b*/ 	.byte	0x5f, 0x5f, 0x43, 0x55, 0x44, 0x41, 0x5f, 0x50, 0x52, 0x45, 0x43, 0x5f, 0x53, 0x51, 0x52, 0x54
        /*001b*/ 	.byte	0x00
.L_1:


//--------------------- .nv.shared.triton_poi_fused__native_batch_norm_legit_no_training_relu_6 --------------------------
	.section	.nv.shared.triton_poi_fused__native_batch_norm_legit_no_training_relu_6,"aw",@nobits
	.sectionflags	@""
	.align	16
	.zero		1024


//--------------------- .nv.constant0.triton_poi_fused__native_batch_norm_legit_no_training_relu_6 --------------------------
	.section	.nv.constant0.triton_poi_fused__native_batch_norm_legit_no_training_relu_6,"a",@progbits
	.sectionflags	@""
	.align	4
.nv.constant0.triton_poi_fused__native_batch_norm_legit_no_training_relu_6:
	.zero		584
